//
// Generated by NVIDIA NVVM Compiler
//
// Compiler Build ID: CL-36424714
// Cuda compilation tools, release 13.0, V13.0.88
// Based on NVVM 20.0.0
//

.version 9.0
.target sm_100
.address_size 64

	// .globl	_Z21generateRandomNumbersPfP17curandStateXORWOWi
.global .align 4 .b8 precalc_xorwow_matrix[102400];
.global .align 4 .b8 precalc_xorwow_offset_matrix[102400];
.global .align 4 .b8 mrg32k3aM1[2304];
.global .align 4 .b8 mrg32k3aM2[2304];
.global .align 4 .b8 mrg32k3aM1SubSeq[2016];
.global .align 4 .b8 mrg32k3aM2SubSeq[2016];
.global .align 4 .b8 mrg32k3aM1Seq[2304];
.global .align 4 .b8 mrg32k3aM2Seq[2304];
.const .align 8 .b8 __cr_lgamma_table[72];

.visible .entry _Z21generateRandomNumbersPfP17curandStateXORWOWi(
	.param .u64 .ptr .align 1 _Z21generateRandomNumbersPfP17curandStateXORWOWi_param_0,
	.param .u64 .ptr .align 1 _Z21generateRandomNumbersPfP17curandStateXORWOWi_param_1,
	.param .u32 _Z21generateRandomNumbersPfP17curandStateXORWOWi_param_2
)
{
	.reg .pred 	%p<2>;
	.reg .b32 	%r<23>;
	.reg .b32 	%f<4>;
	.reg .b64 	%rd<9>;
	.reg .b64 	%fd<2>;

	ld.param.u64 	%rd1, [_Z21generateRandomNumbersPfP17curandStateXORWOWi_param_0];
	ld.param.u64 	%rd2, [_Z21generateRandomNumbersPfP17curandStateXORWOWi_param_1];
	ld.param.u32 	%r2, [_Z21generateRandomNumbersPfP17curandStateXORWOWi_param_2];
	mov.u32 	%r3, %tid.x;
	mov.u32 	%r4, %ctaid.x;
	mov.u32 	%r5, %ntid.x;
	mad.lo.s32 	%r1, %r4, %r5, %r3;
	setp.ge.s32 	%p1, %r1, %r2;
	@%p1 bra 	$L__BB0_2;
	cvta.to.global.u64 	%rd3, %rd2;
	cvta.to.global.u64 	%rd4, %rd1;
	mul.wide.s32 	%rd5, %r1, 48;
	add.s64 	%rd6, %rd3, %rd5;
	ld.global.v2.u32 	{%r6, %r7}, [%rd6];
	ld.global.v2.u32 	{%r8, %r9}, [%rd6+8];
	ld.global.v2.u32 	{%r10, %r11}, [%rd6+16];
	ld.global.v2.u32 	{%r12, %r13}, [%rd6+24];
	ld.global.f32 	%f1, [%rd6+32];
	ld.global.f64 	%fd1, [%rd6+40];
	shr.u32 	%r14, %r7, 2;
	xor.b32  	%r15, %r14, %r7;
	shl.b32 	%r16, %r11, 4;
	shl.b32 	%r17, %r15, 1;
	xor.b32  	%r18, %r16, %r17;
	xor.b32  	%r19, %r18, %r11;
	xor.b32  	%r20, %r19, %r15;
	add.s32 	%r21, %r6, 362437;
	add.s32 	%r22, %r20, %r21;
	cvt.rn.f32.u32 	%f2, %r22;
	fma.rn.f32 	%f3, %f2, 0f2F800000, 0f2F000000;
	mul.wide.s32 	%rd7, %r1, 4;
	add.s64 	%rd8, %rd4, %rd7;
	st.global.f32 	[%rd8], %f3;
	st.global.v2.u32 	[%rd6], {%r21, %r8};
	st.global.v2.u32 	[%rd6+8], {%r9, %r10};
	st.global.v2.u32 	[%rd6+16], {%r11, %r20};
	st.global.v2.u32 	[%rd6+24], {%r12, %r13};
	st.global.f32 	[%rd6+32], %f1;
	st.global.f64 	[%rd6+40], %fd1;
$L__BB0_2:
	ret;

}


// ===== COMPILED SASS (sm_100) =====

	.target	sm_100

	.elftype	@"ET_EXEC"


//--------------------- .note.nv.tkinfo           --------------------------
	.section	.note.nv.tkinfo,"",@"SHT_NOTE"
	.sectionflags	@"SHF_NOTE_NV_TKINFO"
	.tkinfo
        /*0018*/ 	.word	0x00000002
        /*0030*/ 	.string	""
        /*0030*/ 	.string	"ptxas"
        /*0030*/ 	.string	"Cuda compilation tools, release 13.0, V13.0.88"
        /*0030*/ 	.string	"Build cuda_13.0.r13.0/compiler.36424714_0"
        /*0030*/ 	.string	"-arch sm_100 -m 64 "



//--------------------- .note.nv.cuinfo           --------------------------
	.section	.note.nv.cuinfo,"",@"SHT_NOTE"
	.sectionflags	@"SHF_NOTE_NV_CUINFO"
        /*0018*/ 	.short	0x0002
        /*001a*/ 	.short	0x0064
        /*001c*/ 	.short	0x0082
	.zero		2


//--------------------- .nv.info                  --------------------------
	.section	.nv.info,"",@"SHT_CUDA_INFO"
	.align	4


	//----- nvinfo : EIATTR_REGCOUNT
	.align		4
        /*0000*/ 	.byte	0x04, 0x2f
        /*0002*/ 	.short	(.L_10 - .L_9)
	.align		4
.L_9:
        /*0004*/ 	.word	index@(_Z21generateRandomNumbersPfP17curandStateXORWOWi)
        /*0008*/ 	.word	0x0000001a


	//----- nvinfo : EIATTR_FRAME_SIZE
	.align		4
.L_10:
        /*000c*/ 	.byte	0x04, 0x11
        /*000e*/ 	.short	(.L_12 - .L_11)
	.align		4
.L_11:
        /*0010*/ 	.word	index@(_Z21generateRandomNumbersPfP17curandStateXORWOWi)
        /*0014*/ 	.word	0x00000000


	//----- nvinfo : EIATTR_MIN_STACK_SIZE
	.align		4
.L_12:
        /*0018*/ 	.byte	0x04, 0x12
        /*001a*/ 	.short	(.L_14 - .L_13)
	.align		4
.L_13:
        /*001c*/ 	.word	index@(_Z21generateRandomNumbersPfP17curandStateXORWOWi)
        /*0020*/ 	.word	0x00000000
.L_14:


//--------------------- .nv.compat                --------------------------
	.section	.nv.compat,"",@"SHT_CUDA_COMPAT_INFO"
	.align	4
        /*0000*/ 	.byte	0x02, 0x09, 0x00, 0x00, 0x02, 0x02, 0x01, 0x00, 0x02, 0x05, 0x05, 0x00, 0x03, 0x07, 0x01, 0x01
        /*0010*/ 	.byte	0x02, 0x03, 0x00, 0x00, 0x02, 0x06, 0x01, 0x00, 0x04, 0x0b, 0x08, 0x00, 0x09, 0x00, 0x00, 0x00
        /*0020*/ 	.byte	0x00, 0x00, 0x00, 0x00


//--------------------- .nv.info._Z21generateRandomNumbersPfP17curandStateXORWOWi --------------------------
	.section	.nv.info._Z21generateRandomNumbersPfP17curandStateXORWOWi,"",@"SHT_CUDA_INFO"
	.sectionflags	@""
	.align	4


	//----- nvinfo : EIATTR_CUDA_API_VERSION
	.align		4
        /*0000*/ 	.byte	0x04, 0x37
        /*0002*/ 	.short	(.L_16 - .L_15)
.L_15:
        /*0004*/ 	.word	0x00000082


	//----- nvinfo : EIATTR_KPARAM_INFO
	.align		4
.L_16:
        /*0008*/ 	.byte	0x04, 0x17
        /*000a*/ 	.short	(.L_18 - .L_17)
.L_17:
        /*000c*/ 	.word	0x00000000
        /*0010*/ 	.short	0x0002
        /*0012*/ 	.short	0x0010
        /*0014*/ 	.byte	0x00, 0xf0, 0x11, 0x00


	//----- nvinfo : EIATTR_KPARAM_INFO
	.align		4
.L_18:
        /*0018*/ 	.byte	0x04, 0x17
        /*001a*/ 	.short	(.L_20 - .L_19)
.L_19:
        /*001c*/ 	.word	0x00000000
        /*0020*/ 	.short	0x0001
        /*0022*/ 	.short	0x0008
        /*0024*/ 	.byte	0x00, 0xf5, 0x21, 0x00


	//----- nvinfo : EIATTR_KPARAM_INFO
	.align		4
.L_20:
        /*0028*/ 	.byte	0x04, 0x17
        /*002a*/ 	.short	(.L_22 - .L_21)
.L_21:
        /*002c*/ 	.word	0x00000000
        /*0030*/ 	.short	0x0000
        /*0032*/ 	.short	0x0000
        /*0034*/ 	.byte	0x00, 0xf5, 0x21, 0x00


	//----- nvinfo : EIATTR_SPARSE_MMA_MASK
	.align		4
.L_22:
        /*0038*/ 	.byte	0x03, 0x50
        /*003a*/ 	.short	0x0000


	//----- nvinfo : EIATTR_MAXREG_COUNT
	.align		4
        /*003c*/ 	.byte	0x03, 0x1b
        /*003e*/ 	.short	0x00ff


	//----- nvinfo : EIATTR_MERCURY_ISA_VERSION
	.align		4
        /*0040*/ 	.byte	0x03, 0x5f
        /*0042*/ 	.short	0x0101


	//----- nvinfo : EIATTR_VRC_CTA_INIT_COUNT
	.align		4
        /*0044*/ 	.byte	0x02, 0x4a
	.zero		1
	.zero		1


	//----- nvinfo : EIATTR_EXIT_INSTR_OFFSETS
	.align		4
        /*0048*/ 	.byte	0x04, 0x1c
        /*004a*/ 	.short	(.L_24 - .L_23)


	//   ....[0]....
.L_23:
        /*004c*/ 	.word	0x00000070


	//   ....[1]....
        /*0050*/ 	.word	0x00000290


	//----- nvinfo : EIATTR_CBANK_PARAM_SIZE
	.align		4
.L_24:
        /*0054*/ 	.byte	0x03, 0x19
        /*0056*/ 	.short	0x0014


	//----- nvinfo : EIATTR_PARAM_CBANK
	.align		4
        /*0058*/ 	.byte	0x04, 0x0a
        /*005a*/ 	.short	(.L_26 - .L_25)
	.align		4
.L_25:
        /*005c*/ 	.word	index@(.nv.constant0._Z21generateRandomNumbersPfP17curandStateXORWOWi)
        /*0060*/ 	.short	0x0380
        /*0062*/ 	.short	0x0014


	//----- nvinfo : EIATTR_SW_WAR
	.align		4
.L_26:
        /*0064*/ 	.byte	0x04, 0x36
        /*0066*/ 	.short	(.L_28 - .L_27)
.L_27:
        /*0068*/ 	.word	0x00000008
.L_28:


//--------------------- .nv.callgraph             --------------------------
	.section	.nv.callgraph,"",@"SHT_CUDA_CALLGRAPH"
	.align	4
	.sectionentsize	8
	.align		4
        /*0000*/ 	.word	0x00000000
	.align		4
        /*0004*/ 	.word	0xffffffff
	.align		4
        /*0008*/ 	.word	0x00000000
	.align		4
        /*000c*/ 	.word	0xfffffffe
	.align		4
        /*0010*/ 	.word	0x00000000
	.align		4
        /*0014*/ 	.word	0xfffffffd
	.align		4
        /*0018*/ 	.word	0x00000000
	.align		4
        /*001c*/ 	.word	0xfffffffc


//--------------------- .nv.constant4             --------------------------
	.section	.nv.constant4,"a",@progbits
	.align	8
	.align		8
.nv.constant4:
        /*0000*/ 	.dword	precalc_xorwow_matrix
	.align		8
        /*0008*/ 	.dword	precalc_xorwow_offset_matrix
	.align		8
        /*0010*/ 	.dword	mrg32k3aM1
	.align		8
        /*0018*/ 	.dword	mrg32k3aM2
	.align		8
        /*0020*/ 	.dword	mrg32k3aM1SubSeq
	.align		8
        /*0028*/ 	.dword	mrg32k3aM2SubSeq
	.align		8
        /*0030*/ 	.dword	mrg32k3aM1Seq
	.align		8
        /*0038*/ 	.dword	mrg32k3aM2Seq


//--------------------- .nv.constant3             --------------------------
	.section	.nv.constant3,"a",@progbits
	.align	8
.nv.constant3:
	.type		__cr_lgamma_table,@object
	.size		__cr_lgamma_table,(.L_8 - __cr_lgamma_table)
__cr_lgamma_table:
        /*0000*/ 	.byte	0x00, 0x00, 0x00, 0x00, 0x00, 0x00, 0x00, 0x00, 0x00, 0x00, 0x00, 0x00, 0x00, 0x00, 0x00, 0x00
        /*0010*/ 	.byte	0xef, 0x39, 0xfa, 0xfe, 0x42, 0x2e, 0xe6, 0x3f, 0x02, 0x20, 0x2a, 0xfa, 0x0b, 0xab, 0xfc, 0x3f
        /*0020*/ 	.byte	0xf9, 0x2c, 0x92, 0x7c, 0xa7, 0x6c, 0x09, 0x40, 0xc9, 0x79, 0x44, 0x3c, 0x64, 0x26, 0x13, 0x40
        /*0030*/ 	.byte	0xca, 0x01, 0xcf, 0x3a, 0x27, 0x51, 0x1a, 0x40, 0x30, 0xcc, 0x2d, 0xf3, 0xe1, 0x0c, 0x21, 0x40
        /*0040*/ 	.byte	0x0d, 0xb7, 0xfc, 0x82, 0x8e, 0x35, 0x25, 0x40
.L_8:


//--------------------- .text._Z21generateRandomNumbersPfP17curandStateXORWOWi --------------------------
	.section	.text._Z21generateRandomNumbersPfP17curandStateXORWOWi,"ax",@progbits
	.align	128
        .global         _Z21generateRandomNumbersPfP17curandStateXORWOWi
        .type           _Z21generateRandomNumbersPfP17curandStateXORWOWi,@function
        .size           _Z21generateRandomNumbersPfP17curandStateXORWOWi,(.L_x_1 - _Z21generateRandomNumbersPfP17curandStateXORWOWi)
        .other          _Z21generateRandomNumbersPfP17curandStateXORWOWi,@"STO_CUDA_ENTRY STV_DEFAULT"
_Z21generateRandomNumbersPfP17curandStateXORWOWi:
.text._Z21generateRandomNumbersPfP17curandStateXORWOWi:
[----:B------:R-:W-:Y:S01]  /*0000*/  LDC R1, c[0x0][0x37c] ;  /* 0x0000df00ff017b82 */ /* 0x000fe20000000800 */
[----:B------:R-:W0:Y:S07]  /*0010*/  S2R R19, SR_TID.X ;  /* 0x0000000000137919 */ /* 0x000e2e0000002100 */
[----:B------:R-:W0:Y:S01]  /*0020*/  S2UR UR4, SR_CTAID.X ;  /* 0x00000000000479c3 */ /* 0x000e220000002500 */
[----:B------:R-:W1:Y:S07]  /*0030*/  LDCU UR5, c[0x0][0x390] ;  /* 0x00007200ff0577ac */ /* 0x000e6e0008000800 */
[----:B------:R-:W0:Y:S02]  /*0040*/  LDC R0, c[0x0][0x360] ;  /* 0x0000d800ff007b82 */ /* 0x000e240000000800 */
[----:B0-----:R-:W-:-:S05]  /*0050*/  IMAD R19, R0, UR4, R19 ;  /* 0x0000000400137c24 */ /* 0x001fca000f8e0213 */
[----:B-1----:R-:W-:-:S13]  /*0060*/  ISETP.GE.AND P0, PT, R19, UR5, PT ;  /* 0x0000000513007c0c */ /* 0x002fda000bf06270 */
[----:B------:R-:W-:Y:S05]  /*0070*/  @P0 EXIT ;  /* 0x000000000000094d */ /* 0x000fea0003800000 */
[----:B------:R-:W0:Y:S01]  /*0080*/  LDC.64 R2, c[0x0][0x388] ;  /* 0x0000e200ff027b82 */ /* 0x000e220000000a00 */
[----:B------:R-:W1:Y:S07]  /*0090*/  LDCU.64 UR4, c[0x0][0x358] ;  /* 0x00006b00ff0477ac */ /* 0x000e6e0008000a00 */
[----:B------:R-:W2:Y:S01]  /*00a0*/  LDC.64 R12, c[0x0][0x380] ;  /* 0x0000e000ff0c7b82 */ /* 0x000ea20000000a00 */
[----:B0-----:R-:W-:-:S05]  /*00b0*/  IMAD.WIDE R2, R19, 0x30, R2 ;  /* 0x0000003013027825 */ /* 0x001fca00078e0202 */
[----:B-1----:R-:W3:Y:S04]  /*00c0*/  LDG.E.64 R16, desc[UR4][R2.64] ;  /* 0x0000000402107981 */ /* 0x002ee8000c1e1b00 */
[----:B------:R-:W4:Y:S04]  /*00d0*/  LDG.E.64 R8, desc[UR4][R2.64+0x10] ;  /* 0x0000100402087981 */ /* 0x000f28000c1e1b00 */
[----:B------:R-:W5:Y:S04]  /*00e0*/  LDG.E.64 R10, desc[UR4][R2.64+0x8] ;  /* 0x00000804020a7981 */ /* 0x000f68000c1e1b00 */
[----:B------:R-:W5:Y:S04]  /*00f0*/  LDG.E.64 R6, desc[UR4][R2.64+0x18] ;  /* 0x0000180402067981 */ /* 0x000f68000c1e1b00 */
[----:B------:R-:W5:Y:S04]  /*0100*/  LDG.E.64 R4, desc[UR4][R2.64+0x28] ;  /* 0x0000280402047981 */ /* 0x000f68000c1e1b00 */
[----:B------:R-:W5:Y:S01]  /*0110*/  LDG.E R15, desc[UR4][R2.64+0x20] ;  /* 0x00002004020f7981 */ /* 0x000f62000c1e1900 */
[----:B------:R-:W-:-:S02]  /*0120*/  IMAD.MOV.U32 R21, RZ, RZ, 0x2f800000 ;  /* 0x2f800000ff157424 */ /* 0x000fc400078e00ff */
[----:B--2---:R-:W-:Y:S01]  /*0130*/  IMAD.WIDE R12, R19, 0x4, R12 ;  /* 0x00000004130c7825 */ /* 0x004fe200078e020c */
[----:B---3--:R-:W-:-:S03]  /*0140*/  SHF.R.U32.HI R0, RZ, 0x2, R17 ;  /* 0x00000002ff007819 */ /* 0x008fc60000011611 */
[----:B------:R-:W-:Y:S01]  /*0150*/  VIADD R18, R16, 0x587c5 ;  /* 0x000587c510127836 */ /* 0x000fe20000000000 */
[----:B------:R-:W-:Y:S01]  /*0160*/  LOP3.LUT R0, R0, R17, RZ, 0x3c, !PT ;  /* 0x0000001100007212 */ /* 0x000fe200078e3cff */
[C---:B----4-:R-:W-:Y:S01]  /*0170*/  IMAD.SHL.U32 R14, R9.reuse, 0x10, RZ ;  /* 0x00000010090e7824 */ /* 0x050fe200078e00ff */
[----:B------:R-:W-:Y:S01]  /*0180*/  MOV R23, R8 ;  /* 0x0000000800177202 */ /* 0x000fe20000000f00 */
[----:B------:R-:W-:Y:S01]  /*0190*/  IMAD.MOV.U32 R16, RZ, RZ, R9 ;  /* 0x000000ffff107224 */ /* 0x000fe200078e0009 */
[----:B------:R-:W-:Y:S01]  /*01a0*/  SHF.L.U32 R17, R0, 0x1, RZ ;  /* 0x0000000100117819 */ /* 0x000fe200000006ff */
[----:B-----5:R-:W-:Y:S01]  /*01b0*/  IMAD.MOV.U32 R19, RZ, RZ, R10 ;  /* 0x000000ffff137224 */ /* 0x020fe200078e000a */
[----:B------:R-:W-:Y:S02]  /*01c0*/  MOV R22, R11 ;  /* 0x0000000b00167202 */ /* 0x000fe40000000f00 */
[----:B------:R-:W-:-:S04]  /*01d0*/  LOP3.LUT R17, R9, R14, R17, 0x96, !PT ;  /* 0x0000000e09117212 */ /* 0x000fc800078e9611 */
[----:B------:R-:W-:-:S04]  /*01e0*/  LOP3.LUT R17, R17, R0, RZ, 0x3c, !PT ;  /* 0x0000000011117212 */ /* 0x000fc800078e3cff */
[----:B------:R-:W-:-:S04]  /*01f0*/  IADD3 R0, PT, PT, R17, R18, RZ ;  /* 0x0000001211007210 */ /* 0x000fc80007ffe0ff */
[----:B------:R-:W-:-:S05]  /*0200*/  I2FP.F32.U32 R0, R0 ;  /* 0x0000000000007245 */ /* 0x000fca0000201000 */
[----:B------:R-:W-:-:S05]  /*0210*/  FFMA R21, R0, R21, 1.1641532182693481445e-10 ;  /* 0x2f00000000157423 */ /* 0x000fca0000000015 */
[----:B------:R-:W-:Y:S04]  /*0220*/  STG.E desc[UR4][R12.64], R21 ;  /* 0x000000150c007986 */ /* 0x000fe8000c101904 */
[----:B------:R-:W-:Y:S04]  /*0230*/  STG.E.64 desc[UR4][R2.64], R18 ;  /* 0x0000001202007986 */ /* 0x000fe8000c101b04 */
[----:B------:R-:W-:Y:S04]  /*0240*/  STG.E.64 desc[UR4][R2.64+0x8], R22 ;  /* 0x0000081602007986 */ /* 0x000fe8000c101b04 */
[----:B------:R-:W-:Y:S04]  /*0250*/  STG.E.64 desc[UR4][R2.64+0x10], R16 ;  /* 0x0000101002007986 */ /* 0x000fe8000c101b04 */
[----:B------:R-:W-:Y:S04]  /*0260*/  STG.E.64 desc[UR4][R2.64+0x18], R6 ;  /* 0x0000180602007986 */ /* 0x000fe8000c101b04 */
[----:B------:R-:W-:Y:S04]  /*0270*/  STG.E.64 desc[UR4][R2.64+0x28], R4 ;  /* 0x0000280402007986 */ /* 0x000fe8000c101b04 */
[----:B------:R-:W-:Y:S01]  /*0280*/  STG.E desc[UR4][R2.64+0x20], R15 ;  /* 0x0000200f02007986 */ /* 0x000fe2000c101904 */
[----:B------:R-:W-:Y:S05]  /*0290*/  EXIT ;  /* 0x000000000000794d */ /* 0x000fea0003800000 */
.L_x_0:
[----:B------:R-:W-:-:S00]  /*02a0*/  BRA `(.L_x_0) ;  /* 0xfffffffc00fc7947 */ /* 0x000fc0000383ffff */
[----:B------:R-:W-:-:S00]  /*02b0*/  NOP ;  /* 0x0000000000007918 */ /* 0x000fc00000000000 */
        /* <DEDUP_REMOVED lines=12> */
.L_x_1:


//--------------------- .nv.global.init           --------------------------
	.section	.nv.global.init,"aw",@progbits
	.align	4
.nv.global.init:
	.type		mrg32k3aM1SubSeq,@object
	.size		mrg32k3aM1SubSeq,(mrg32k3aM2SubSeq - mrg32k3aM1SubSeq)
mrg32k3aM1SubSeq:
        /*0000*/ 	.byte	0x0b, 0xcc, 0xee, 0x04, 0x73, 0x29, 0x8b, 0x6f, 0xf6, 0x53, 0x03, 0xf6, 0x23, 0xf6, 0xea, 0xda
        /* <DEDUP_REMOVED lines=125> */
	.type		mrg32k3aM2SubSeq,@object
	.size		mrg32k3aM2SubSeq,(mrg32k3aM1 - mrg32k3aM2SubSeq)
mrg32k3aM2SubSeq:
        /* <DEDUP_REMOVED lines=126> */
	.type		mrg32k3aM1,@object
	.size		mrg32k3aM1,(mrg32k3aM1Seq - mrg32k3aM1)
mrg32k3aM1:
        /* <DEDUP_REMOVED lines=144> */
	.type		mrg32k3aM1Seq,@object
	.size		mrg32k3aM1Seq,(mrg32k3aM2 - mrg32k3aM1Seq)
mrg32k3aM1Seq:
        /* <DEDUP_REMOVED lines=144> */
	.type		mrg32k3aM2,@object
	.size		mrg32k3aM2,(mrg32k3aM2Seq - mrg32k3aM2)
mrg32k3aM2:
        /* <DEDUP_REMOVED lines=144> */
	.type		mrg32k3aM2Seq,@object
	.size		mrg32k3aM2Seq,(precalc_xorwow_matrix - mrg32k3aM2Seq)
mrg32k3aM2Seq:
        /* <DEDUP_REMOVED lines=144> */
	.type		precalc_xorwow_matrix,@object
	.size		precalc_xorwow_matrix,(precalc_xorwow_offset_matrix - precalc_xorwow_matrix)
precalc_xorwow_matrix:
        /* <DEDUP_REMOVED lines=6400> */
	.type		precalc_xorwow_offset_matrix,@object
	.size		precalc_xorwow_offset_matrix,(.L_1 - precalc_xorwow_offset_matrix)
precalc_xorwow_offset_matrix:
        /* <DEDUP_REMOVED lines=6400> */
.L_1:


//--------------------- .nv.shared.reserved.0     --------------------------
	.section	.nv.shared.reserved.0,"aw",@nobits
	.weak		__nv_reservedSMEM_offset_0_alias
	.size		__nv_reservedSMEM_offset_0_alias, 0, 64
	.other		__nv_reservedSMEM_offset_0_alias,@"STO_CUDA_RESERVED_SHARED STV_DEFAULT"
__nv_reservedSMEM_offset_0_alias:
	.zero		0
	.zero		64


//--------------------- .nv.constant0._Z21generateRandomNumbersPfP17curandStateXORWOWi --------------------------
	.section	.nv.constant0._Z21generateRandomNumbersPfP17curandStateXORWOWi,"a",@progbits
	.sectionflags	@""
	.align	4
.nv.constant0._Z21generateRandomNumbersPfP17curandStateXORWOWi:
	.zero		916


//--------------------- SYMBOLS --------------------------

	.type		.nv.reservedSmem.offset0,@object
	.size		.nv.reservedSmem.offset0,0x4
